//
// Generated by NVIDIA NVVM Compiler
//
// Compiler Build ID: CL-36424714
// Cuda compilation tools, release 13.0, V13.0.88
// Based on NVVM 20.0.0
//

.version 9.0
.target sm_100
.address_size 64

	// .globl	_Z6kernelP6__halfi
.extern .func  (.param .b32 func_retval0) vprintf
(
	.param .b64 vprintf_param_0,
	.param .b64 vprintf_param_1
)
;
// _ZZ6kernelP6__halfiE3bar has been demoted
.extern .shared .align 16 .b8 smem[];
.global .align 1 .b8 $str[18] = {10, 100, 97, 116, 97, 32, 111, 110, 32, 100, 101, 118, 105, 99, 101, 58, 10};
.global .align 1 .b8 $str$1[7] = {37, 46, 50, 108, 102, 32};

.visible .entry _Z6kernelP6__halfi(
	.param .u64 .ptr .align 1 _Z6kernelP6__halfi_param_0,
	.param .u32 _Z6kernelP6__halfi_param_1
)
{
	.local .align 8 .b8 	__local_depot0[8];
	.reg .b64 	%SP;
	.reg .b64 	%SPL;
	.reg .pred 	%p<19>;
	.reg .b16 	%rs<21>;
	.reg .b32 	%r<93>;
	.reg .b32 	%f<16>;
	.reg .b64 	%rd<31>;
	.reg .b64 	%fd<16>;
	// demoted variable
	.shared .align 8 .b8 _ZZ6kernelP6__halfiE3bar[8];
	mov.u64 	%SPL, __local_depot0;
	cvta.local.u64 	%SP, %SPL;
	ld.param.u64 	%rd5, [_Z6kernelP6__halfi_param_0];
	ld.param.u32 	%r20, [_Z6kernelP6__halfi_param_1];
	add.u64 	%rd6, %SP, 0;
	add.u64 	%rd1, %SPL, 0;
	mov.u32 	%r1, %tid.x;
	setp.ne.s32 	%p1, %r1, 0;
	@%p1 bra 	$L__BB0_2;
	mov.u32 	%r22, %ntid.x;
	mov.u32 	%r21, _ZZ6kernelP6__halfiE3bar;
	// begin inline asm
	mbarrier.init.shared.b64 [%r21], %r22;
	// end inline asm
	// begin inline asm
	fence.proxy.async.shared::cta; // 6.
	// end inline asm
$L__BB0_2:
	setp.ne.s32 	%p2, %r1, 0;
	bar.sync 	0;
	@%p2 bra 	$L__BB0_4;
	shl.b32 	%r27, %r20, 1;
	cvta.to.global.u64 	%rd7, %rd5;
	mov.u32 	%r23, smem;
	mov.u32 	%r25, _ZZ6kernelP6__halfiE3bar;
	// begin inline asm
	cp.async.bulk.shared::cluster.global.mbarrier::complete_tx::bytes [%r23], [%rd7], %r27, [%r25];
	// end inline asm
	// begin inline asm
	mbarrier.expect_tx.relaxed.cta.shared::cta.b64 [%r25], %r27;
	// end inline asm
$L__BB0_4:
	mov.u32 	%r28, _ZZ6kernelP6__halfiE3bar;
	mov.b32 	%r29, 1;
	// begin inline asm
	mbarrier.arrive.shared::cta.b64                             %rd8,  [%r28], %r29;    // 2. 
	// end inline asm
	mov.b32 	%r86, 0;
	// begin inline asm
	mov.u64 %rd9, %globaltimer;
	// end inline asm
$L__BB0_5:
	// begin inline asm
	{
	.reg .pred p;
	mbarrier.try_wait.shared.b64 p, [%r28], %rd8;
	selp.b32 %r31, 1, 0, p;
	}
	// end inline asm
	setp.eq.s32 	%p3, %r31, 0;
	@%p3 bra 	$L__BB0_24;
	setp.ge.s32 	%p4, %r1, %r20;
	@%p4 bra 	$L__BB0_9;
	mov.b32 	%r33, 1;
	// begin inline asm
	cvt.rn.f16.s32 %rs2, %r33;
	// end inline asm
	mov.u32 	%r3, %ntid.x;
	mov.u32 	%r35, smem;
	mov.u32 	%r87, %r1;
$L__BB0_8:
	shl.b32 	%r34, %r87, 1;
	add.s32 	%r36, %r35, %r34;
	ld.shared.u16 	%rs4, [%r36];
	// begin inline asm
	{add.f16 %rs3,%rs4,%rs2;
}
	// end inline asm
	st.shared.u16 	[%r36], %rs3;
	add.s32 	%r87, %r87, %r3;
	setp.lt.s32 	%p5, %r87, %r20;
	@%p5 bra 	$L__BB0_8;
$L__BB0_9:
	setp.ne.s32 	%p6, %r1, 0;
	// begin inline asm
	fence.proxy.async.shared::cta; // 6.
	// end inline asm
	bar.sync 	0;
	@%p6 bra 	$L__BB0_23;
	mov.u64 	%rd11, $str;
	cvta.global.u64 	%rd12, %rd11;
	{ // callseq 0, 0
	.param .b64 param0;
	st.param.b64 	[param0], %rd12;
	.param .b64 param1;
	st.param.b64 	[param1], 0;
	.param .b32 retval0;
	call.uni (retval0), 
	vprintf, 
	(
	param0, 
	param1
	);
	ld.param.b32 	%r37, [retval0];
	} // callseq 0
	setp.lt.s32 	%p7, %r20, 1;
	@%p7 bra 	$L__BB0_22;
	and.b32  	%r7, %r20, 7;
	setp.lt.u32 	%p8, %r20, 8;
	mov.b32 	%r91, 0;
	@%p8 bra 	$L__BB0_14;
	and.b32  	%r91, %r20, 2147483640;
	mov.u32 	%r41, smem;
	add.s32 	%r88, %r41, 8;
	neg.s32 	%r89, %r91;
	mov.u64 	%rd13, $str$1;
$L__BB0_13:
	.pragma "nounroll";
	ld.shared.u16 	%rs6, [%r88+-8];
	// begin inline asm
	{  cvt.f32.f16 %f1, %rs6;}

	// end inline asm
	cvt.f64.f32 	%fd1, %f1;
	st.local.f64 	[%rd1], %fd1;
	cvta.global.u64 	%rd14, %rd13;
	{ // callseq 1, 0
	.param .b64 param0;
	st.param.b64 	[param0], %rd14;
	.param .b64 param1;
	st.param.b64 	[param1], %rd6;
	.param .b32 retval0;
	call.uni (retval0), 
	vprintf, 
	(
	param0, 
	param1
	);
	ld.param.b32 	%r42, [retval0];
	} // callseq 1
	ld.shared.u16 	%rs7, [%r88+-6];
	// begin inline asm
	{  cvt.f32.f16 %f2, %rs7;}

	// end inline asm
	cvt.f64.f32 	%fd2, %f2;
	st.local.f64 	[%rd1], %fd2;
	{ // callseq 2, 0
	.param .b64 param0;
	st.param.b64 	[param0], %rd14;
	.param .b64 param1;
	st.param.b64 	[param1], %rd6;
	.param .b32 retval0;
	call.uni (retval0), 
	vprintf, 
	(
	param0, 
	param1
	);
	ld.param.b32 	%r44, [retval0];
	} // callseq 2
	ld.shared.u16 	%rs8, [%r88+-4];
	// begin inline asm
	{  cvt.f32.f16 %f3, %rs8;}

	// end inline asm
	cvt.f64.f32 	%fd3, %f3;
	st.local.f64 	[%rd1], %fd3;
	{ // callseq 3, 0
	.param .b64 param0;
	st.param.b64 	[param0], %rd14;
	.param .b64 param1;
	st.param.b64 	[param1], %rd6;
	.param .b32 retval0;
	call.uni (retval0), 
	vprintf, 
	(
	param0, 
	param1
	);
	ld.param.b32 	%r46, [retval0];
	} // callseq 3
	ld.shared.u16 	%rs9, [%r88+-2];
	// begin inline asm
	{  cvt.f32.f16 %f4, %rs9;}

	// end inline asm
	cvt.f64.f32 	%fd4, %f4;
	st.local.f64 	[%rd1], %fd4;
	{ // callseq 4, 0
	.param .b64 param0;
	st.param.b64 	[param0], %rd14;
	.param .b64 param1;
	st.param.b64 	[param1], %rd6;
	.param .b32 retval0;
	call.uni (retval0), 
	vprintf, 
	(
	param0, 
	param1
	);
	ld.param.b32 	%r48, [retval0];
	} // callseq 4
	ld.shared.u16 	%rs10, [%r88];
	// begin inline asm
	{  cvt.f32.f16 %f5, %rs10;}

	// end inline asm
	cvt.f64.f32 	%fd5, %f5;
	st.local.f64 	[%rd1], %fd5;
	{ // callseq 5, 0
	.param .b64 param0;
	st.param.b64 	[param0], %rd14;
	.param .b64 param1;
	st.param.b64 	[param1], %rd6;
	.param .b32 retval0;
	call.uni (retval0), 
	vprintf, 
	(
	param0, 
	param1
	);
	ld.param.b32 	%r50, [retval0];
	} // callseq 5
	ld.shared.u16 	%rs11, [%r88+2];
	// begin inline asm
	{  cvt.f32.f16 %f6, %rs11;}

	// end inline asm
	cvt.f64.f32 	%fd6, %f6;
	st.local.f64 	[%rd1], %fd6;
	{ // callseq 6, 0
	.param .b64 param0;
	st.param.b64 	[param0], %rd14;
	.param .b64 param1;
	st.param.b64 	[param1], %rd6;
	.param .b32 retval0;
	call.uni (retval0), 
	vprintf, 
	(
	param0, 
	param1
	);
	ld.param.b32 	%r52, [retval0];
	} // callseq 6
	ld.shared.u16 	%rs12, [%r88+4];
	// begin inline asm
	{  cvt.f32.f16 %f7, %rs12;}

	// end inline asm
	cvt.f64.f32 	%fd7, %f7;
	st.local.f64 	[%rd1], %fd7;
	{ // callseq 7, 0
	.param .b64 param0;
	st.param.b64 	[param0], %rd14;
	.param .b64 param1;
	st.param.b64 	[param1], %rd6;
	.param .b32 retval0;
	call.uni (retval0), 
	vprintf, 
	(
	param0, 
	param1
	);
	ld.param.b32 	%r54, [retval0];
	} // callseq 7
	ld.shared.u16 	%rs13, [%r88+6];
	// begin inline asm
	{  cvt.f32.f16 %f8, %rs13;}

	// end inline asm
	cvt.f64.f32 	%fd8, %f8;
	st.local.f64 	[%rd1], %fd8;
	{ // callseq 8, 0
	.param .b64 param0;
	st.param.b64 	[param0], %rd14;
	.param .b64 param1;
	st.param.b64 	[param1], %rd6;
	.param .b32 retval0;
	call.uni (retval0), 
	vprintf, 
	(
	param0, 
	param1
	);
	ld.param.b32 	%r56, [retval0];
	} // callseq 8
	add.s32 	%r89, %r89, 8;
	add.s32 	%r88, %r88, 16;
	setp.ne.s32 	%p9, %r89, 0;
	@%p9 bra 	$L__BB0_13;
$L__BB0_14:
	setp.eq.s32 	%p10, %r7, 0;
	@%p10 bra 	$L__BB0_22;
	and.b32  	%r15, %r20, 3;
	setp.lt.u32 	%p11, %r7, 4;
	@%p11 bra 	$L__BB0_17;
	shl.b32 	%r58, %r91, 1;
	mov.u32 	%r59, smem;
	add.s32 	%r60, %r59, %r58;
	ld.shared.u16 	%rs14, [%r60];
	// begin inline asm
	{  cvt.f32.f16 %f9, %rs14;}

	// end inline asm
	cvt.f64.f32 	%fd9, %f9;
	st.local.f64 	[%rd1], %fd9;
	mov.u64 	%rd16, $str$1;
	cvta.global.u64 	%rd17, %rd16;
	{ // callseq 9, 0
	.param .b64 param0;
	st.param.b64 	[param0], %rd17;
	.param .b64 param1;
	st.param.b64 	[param1], %rd6;
	.param .b32 retval0;
	call.uni (retval0), 
	vprintf, 
	(
	param0, 
	param1
	);
	ld.param.b32 	%r61, [retval0];
	} // callseq 9
	ld.shared.u16 	%rs15, [%r60+2];
	// begin inline asm
	{  cvt.f32.f16 %f10, %rs15;}

	// end inline asm
	cvt.f64.f32 	%fd10, %f10;
	st.local.f64 	[%rd1], %fd10;
	{ // callseq 10, 0
	.param .b64 param0;
	st.param.b64 	[param0], %rd17;
	.param .b64 param1;
	st.param.b64 	[param1], %rd6;
	.param .b32 retval0;
	call.uni (retval0), 
	vprintf, 
	(
	param0, 
	param1
	);
	ld.param.b32 	%r63, [retval0];
	} // callseq 10
	ld.shared.u16 	%rs16, [%r60+4];
	// begin inline asm
	{  cvt.f32.f16 %f11, %rs16;}

	// end inline asm
	cvt.f64.f32 	%fd11, %f11;
	st.local.f64 	[%rd1], %fd11;
	{ // callseq 11, 0
	.param .b64 param0;
	st.param.b64 	[param0], %rd17;
	.param .b64 param1;
	st.param.b64 	[param1], %rd6;
	.param .b32 retval0;
	call.uni (retval0), 
	vprintf, 
	(
	param0, 
	param1
	);
	ld.param.b32 	%r65, [retval0];
	} // callseq 11
	ld.shared.u16 	%rs17, [%r60+6];
	// begin inline asm
	{  cvt.f32.f16 %f12, %rs17;}

	// end inline asm
	cvt.f64.f32 	%fd12, %f12;
	st.local.f64 	[%rd1], %fd12;
	{ // callseq 12, 0
	.param .b64 param0;
	st.param.b64 	[param0], %rd17;
	.param .b64 param1;
	st.param.b64 	[param1], %rd6;
	.param .b32 retval0;
	call.uni (retval0), 
	vprintf, 
	(
	param0, 
	param1
	);
	ld.param.b32 	%r67, [retval0];
	} // callseq 12
	add.s32 	%r91, %r91, 4;
$L__BB0_17:
	setp.eq.s32 	%p12, %r15, 0;
	@%p12 bra 	$L__BB0_22;
	setp.eq.s32 	%p13, %r15, 1;
	@%p13 bra 	$L__BB0_20;
	shl.b32 	%r69, %r91, 1;
	mov.u32 	%r70, smem;
	add.s32 	%r71, %r70, %r69;
	ld.shared.u16 	%rs18, [%r71];
	// begin inline asm
	{  cvt.f32.f16 %f13, %rs18;}

	// end inline asm
	cvt.f64.f32 	%fd13, %f13;
	st.local.f64 	[%rd1], %fd13;
	mov.u64 	%rd19, $str$1;
	cvta.global.u64 	%rd20, %rd19;
	{ // callseq 13, 0
	.param .b64 param0;
	st.param.b64 	[param0], %rd20;
	.param .b64 param1;
	st.param.b64 	[param1], %rd6;
	.param .b32 retval0;
	call.uni (retval0), 
	vprintf, 
	(
	param0, 
	param1
	);
	ld.param.b32 	%r72, [retval0];
	} // callseq 13
	ld.shared.u16 	%rs19, [%r71+2];
	// begin inline asm
	{  cvt.f32.f16 %f14, %rs19;}

	// end inline asm
	cvt.f64.f32 	%fd14, %f14;
	st.local.f64 	[%rd1], %fd14;
	{ // callseq 14, 0
	.param .b64 param0;
	st.param.b64 	[param0], %rd20;
	.param .b64 param1;
	st.param.b64 	[param1], %rd6;
	.param .b32 retval0;
	call.uni (retval0), 
	vprintf, 
	(
	param0, 
	param1
	);
	ld.param.b32 	%r74, [retval0];
	} // callseq 14
	add.s32 	%r91, %r91, 2;
$L__BB0_20:
	and.b32  	%r76, %r20, 1;
	setp.eq.b32 	%p14, %r76, 1;
	not.pred 	%p15, %p14;
	@%p15 bra 	$L__BB0_22;
	shl.b32 	%r77, %r91, 1;
	mov.u32 	%r78, smem;
	add.s32 	%r79, %r78, %r77;
	ld.shared.u16 	%rs20, [%r79];
	// begin inline asm
	{  cvt.f32.f16 %f15, %rs20;}

	// end inline asm
	cvt.f64.f32 	%fd15, %f15;
	st.local.f64 	[%rd1], %fd15;
	mov.u64 	%rd22, $str$1;
	cvta.global.u64 	%rd23, %rd22;
	{ // callseq 15, 0
	.param .b64 param0;
	st.param.b64 	[param0], %rd23;
	.param .b64 param1;
	st.param.b64 	[param1], %rd6;
	.param .b32 retval0;
	call.uni (retval0), 
	vprintf, 
	(
	param0, 
	param1
	);
	ld.param.b32 	%r80, [retval0];
	} // callseq 15
$L__BB0_22:
	shl.b32 	%r83, %r20, 1;
	cvta.to.global.u64 	%rd25, %rd5;
	mov.u32 	%r82, smem;
	// begin inline asm
	cp.async.bulk.global.shared::cta.bulk_group [%rd25], [%r82], %r83;
	// end inline asm
	// begin inline asm
	cp.async.bulk.commit_group;
	// end inline asm
	// begin inline asm
	cp.async.bulk.wait_group.read 0;
	// end inline asm
$L__BB0_23:
	ret;
$L__BB0_24:
	setp.gt.s32 	%p16, %r86, 15;
	@%p16 bra 	$L__BB0_26;
	add.s32 	%r86, %r86, 1;
	bra.uni 	$L__BB0_5;
$L__BB0_26:
	// begin inline asm
	mov.u64 %rd26, %globaltimer;
	// end inline asm
	sub.s64 	%rd4, %rd26, %rd9;
	setp.lt.s64 	%p17, %rd4, 4000000;
	@%p17 bra 	$L__BB0_28;
	mov.b32 	%r84, 1000000;
	// begin inline asm
	nanosleep.u32 %r84;
	// end inline asm
	bra.uni 	$L__BB0_5;
$L__BB0_28:
	setp.lt.s64 	%p18, %rd4, 40000;
	@%p18 bra 	$L__BB0_5;
	shr.s64 	%rd27, %rd4, 63;
	shr.u64 	%rd28, %rd27, 62;
	add.s64 	%rd29, %rd4, %rd28;
	shr.u64 	%rd30, %rd29, 2;
	cvt.u32.u64 	%r85, %rd30;
	// begin inline asm
	nanosleep.u32 %r85;
	// end inline asm
	bra.uni 	$L__BB0_5;

}


// ===== COMPILED SASS (sm_100) =====

	.target	sm_100

	.elftype	@"ET_EXEC"


//--------------------- .note.nv.tkinfo           --------------------------
	.section	.note.nv.tkinfo,"",@"SHT_NOTE"
	.sectionflags	@"SHF_NOTE_NV_TKINFO"
	.tkinfo
        /*0018*/ 	.word	0x00000002
        /*0030*/ 	.string	""
        /*0030*/ 	.string	"ptxas"
        /*0030*/ 	.string	"Cuda compilation tools, release 13.0, V13.0.88"
        /*0030*/ 	.string	"Build cuda_13.0.r13.0/compiler.36424714_0"
        /*0030*/ 	.string	"-arch sm_100 -m 64 "



//--------------------- .note.nv.cuinfo           --------------------------
	.section	.note.nv.cuinfo,"",@"SHT_NOTE"
	.sectionflags	@"SHF_NOTE_NV_CUINFO"
        /*0018*/ 	.short	0x0002
        /*001a*/ 	.short	0x0064
        /*001c*/ 	.short	0x0082
	.zero		2


//--------------------- .nv.info                  --------------------------
	.section	.nv.info,"",@"SHT_CUDA_INFO"
	.align	4


	//----- nvinfo : EIATTR_REGCOUNT
	.align		4
        /*0000*/ 	.byte	0x04, 0x2f
        /*0002*/ 	.short	(.L_3 - .L_2)
	.align		4
.L_2:
        /*0004*/ 	.word	index@(_Z6kernelP6__halfi)
        /*0008*/ 	.word	0x0000001c


	//----- nvinfo : EIATTR_FRAME_SIZE
	.align		4
.L_3:
        /*000c*/ 	.byte	0x04, 0x11
        /*000e*/ 	.short	(.L_5 - .L_4)
	.align		4
.L_4:
        /*0010*/ 	.word	index@(_Z6kernelP6__halfi)
        /*0014*/ 	.word	0x00000008


	//----- nvinfo : EIATTR_MIN_STACK_SIZE
	.align		4
.L_5:
        /*0018*/ 	.byte	0x04, 0x12
        /*001a*/ 	.short	(.L_7 - .L_6)
	.align		4
.L_6:
        /*001c*/ 	.word	index@(_Z6kernelP6__halfi)
        /*0020*/ 	.word	0x00000008
.L_7:


//--------------------- .nv.compat                --------------------------
	.section	.nv.compat,"",@"SHT_CUDA_COMPAT_INFO"
	.align	4
        /*0000*/ 	.byte	0x02, 0x09, 0x00, 0x00, 0x02, 0x02, 0x02, 0x00, 0x02, 0x05, 0x05, 0x00, 0x03, 0x07, 0x01, 0x01
        /*0010*/ 	.byte	0x02, 0x03, 0x00, 0x00, 0x02, 0x06, 0x01, 0x00, 0x04, 0x0b, 0x08, 0x00, 0x09, 0x00, 0x00, 0x00
        /*0020*/ 	.byte	0x00, 0x00, 0x00, 0x00


//--------------------- .nv.info._Z6kernelP6__halfi --------------------------
	.section	.nv.info._Z6kernelP6__halfi,"",@"SHT_CUDA_INFO"
	.sectionflags	@""
	.align	4


	//----- nvinfo : EIATTR_CUDA_API_VERSION
	.align		4
        /*0000*/ 	.byte	0x04, 0x37
        /*0002*/ 	.short	(.L_9 - .L_8)
.L_8:
        /*0004*/ 	.word	0x00000082


	//----- nvinfo : EIATTR_KPARAM_INFO
	.align		4
.L_9:
        /*0008*/ 	.byte	0x04, 0x17
        /*000a*/ 	.short	(.L_11 - .L_10)
.L_10:
        /*000c*/ 	.word	0x00000000
        /*0010*/ 	.short	0x0001
        /*0012*/ 	.short	0x0008
        /*0014*/ 	.byte	0x00, 0xf0, 0x11, 0x00


	//----- nvinfo : EIATTR_KPARAM_INFO
	.align		4
.L_11:
        /*0018*/ 	.byte	0x04, 0x17
        /*001a*/ 	.short	(.L_13 - .L_12)
.L_12:
        /*001c*/ 	.word	0x00000000
        /*0020*/ 	.short	0x0000
        /*0022*/ 	.short	0x0000
        /*0024*/ 	.byte	0x00, 0xf5, 0x21, 0x00


	//----- nvinfo : EIATTR_SPARSE_MMA_MASK
	.align		4
.L_13:
        /*0028*/ 	.byte	0x03, 0x50
        /*002a*/ 	.short	0x0000


	//----- nvinfo : EIATTR_MAXREG_COUNT
	.align		4
        /*002c*/ 	.byte	0x03, 0x1b
        /*002e*/ 	.short	0x00ff


	//----- nvinfo : EIATTR_NUM_BARRIERS
	.align		4
        /*0030*/ 	.byte	0x02, 0x4c
        /*0032*/ 	.byte	0x01
	.zero		1


	//----- nvinfo : EIATTR_EXTERNS
	.align		4
        /*0034*/ 	.byte	0x04, 0x0f
        /*0036*/ 	.short	(.L_15 - .L_14)


	//   ....[0]....
	.align		4
.L_14:
        /*0038*/ 	.word	index@(vprintf)


	//----- nvinfo : EIATTR_MERCURY_ISA_VERSION
	.align		4
.L_15:
        /*003c*/ 	.byte	0x03, 0x5f
        /*003e*/ 	.short	0x0101


	//----- nvinfo : EIATTR_VRC_CTA_INIT_COUNT
	.align		4
        /*0040*/ 	.byte	0x02, 0x4a
	.zero		1
	.zero		1


	//----- nvinfo : EIATTR_SYSCALL_OFFSETS
	.align		4
        /*0044*/ 	.byte	0x04, 0x46
        /*0046*/ 	.short	(.L_17 - .L_16)


	//   ....[0]....
.L_16:
        /*0048*/ 	.word	0x00000710


	//   ....[1]....
        /*004c*/ 	.word	0x00000910


	//   ....[2]....
        /*0050*/ 	.word	0x000009d0


	//   ....[3]....
        /*0054*/ 	.word	0x00000a90


	//   ....[4]....
        /*0058*/ 	.word	0x00000b50


	//   ....[5]....
        /*005c*/ 	.word	0x00000c10


	//   ....[6]....
        /*0060*/ 	.word	0x00000cd0


	//   ....[7]....
        /*0064*/ 	.word	0x00000d90


	//   ....[8]....
        /*0068*/ 	.word	0x00000e50


	//   ....[9]....
        /*006c*/ 	.word	0x00001010


	//   ....[10]....
        /*0070*/ 	.word	0x000010d0


	//   ....[11]....
        /*0074*/ 	.word	0x00001190


	//   ....[12]....
        /*0078*/ 	.word	0x00001250


	//   ....[13]....
        /*007c*/ 	.word	0x000013c0


	//   ....[14]....
        /*0080*/ 	.word	0x00001480


	//   ....[15]....
        /*0084*/ 	.word	0x000015f0


	//----- nvinfo : EIATTR_MBARRIER_INSTR_OFFSETS
	.align		4
.L_17:
        /*0088*/ 	.byte	0x04, 0x39
        /*008a*/ 	.short	(.L_19 - .L_18)


	//   ....[0]....
.L_18:
        /*008c*/ 	.word	0x00000120
        /*0090*/ 	.word	0x000000ff
        /*0094*/ 	.word	0x00000000
        /*0098*/ 	.short	0x0100
        /*009a*/ 	.byte	0x06
	.zero		1


	//   ....[1]....
        /*009c*/ 	.word	0x000002e0
        /*00a0*/ 	.word	0x000000ff
        /*00a4*/ 	.word	0x00000000
        /*00a8*/ 	.short	0x010b
        /*00aa*/ 	.byte	0x07
	.zero		1


	//   ....[2]....
        /*00ac*/ 	.word	0x00000330
        /*00b0*/ 	.word	0x000000ff
        /*00b4*/ 	.word	0x00000000
        /*00b8*/ 	.short	0x0101
        /*00ba*/ 	.byte	0x05
	.zero		1


	//   ....[3]....
        /*00bc*/ 	.word	0x00000350
        /*00c0*/ 	.word	0x000000ff
        /*00c4*/ 	.word	0x00000000
        /*00c8*/ 	.short	0x0109
        /*00ca*/ 	.byte	0x05
	.zero		1


	//   ....[4]....
        /*00cc*/ 	.word	0x000004c0
        /*00d0*/ 	.word	0x000000ff
        /*00d4*/ 	.word	0x00000000
        /*00d8*/ 	.short	0x0109
        /*00da*/ 	.byte	0x05
	.zero		1


	//----- nvinfo : EIATTR_NUM_MBARRIERS
	.align		4
.L_19:
        /*00dc*/ 	.byte	0x03, 0x38
        /*00de*/ 	.short	0x0001


	//----- nvinfo : EIATTR_EXIT_INSTR_OFFSETS
	.align		4
        /*00e0*/ 	.byte	0x04, 0x1c
        /*00e2*/ 	.short	(.L_21 - .L_20)


	//   ....[0]....
.L_20:
        /*00e4*/ 	.word	0x00000690


	//   ....[1]....
        /*00e8*/ 	.word	0x000016c0


	//----- nvinfo : EIATTR_CRS_STACK_SIZE
	.align		4
.L_21:
        /*00ec*/ 	.byte	0x04, 0x1e
        /*00ee*/ 	.short	(.L_23 - .L_22)
.L_22:
        /*00f0*/ 	.word	0x00000000


	//----- nvinfo : EIATTR_CBANK_PARAM_SIZE
	.align		4
.L_23:
        /*00f4*/ 	.byte	0x03, 0x19
        /*00f6*/ 	.short	0x000c


	//----- nvinfo : EIATTR_PARAM_CBANK
	.align		4
        /*00f8*/ 	.byte	0x04, 0x0a
        /*00fa*/ 	.short	(.L_25 - .L_24)
	.align		4
.L_24:
        /*00fc*/ 	.word	index@(.nv.constant0._Z6kernelP6__halfi)
        /*0100*/ 	.short	0x0380
        /*0102*/ 	.short	0x000c


	//----- nvinfo : EIATTR_SW_WAR
	.align		4
.L_25:
        /*0104*/ 	.byte	0x04, 0x36
        /*0106*/ 	.short	(.L_27 - .L_26)
.L_26:
        /*0108*/ 	.word	0x00000008
.L_27:


//--------------------- .nv.callgraph             --------------------------
	.section	.nv.callgraph,"",@"SHT_CUDA_CALLGRAPH"
	.align	4
	.sectionentsize	8
	.align		4
        /*0000*/ 	.word	0x00000000
	.align		4
        /*0004*/ 	.word	0xffffffff
	.align		4
        /*0008*/ 	.word	index@(_Z6kernelP6__halfi)
	.align		4
        /*000c*/ 	.word	index@(vprintf)
	.align		4
        /*0010*/ 	.word	0x00000000
	.align		4
        /*0014*/ 	.word	0xfffffffe
	.align		4
        /*0018*/ 	.word	0x00000000
	.align		4
        /*001c*/ 	.word	0xfffffffd
	.align		4
        /*0020*/ 	.word	0x00000000
	.align		4
        /*0024*/ 	.word	0xfffffffc


//--------------------- .nv.constant4             --------------------------
	.section	.nv.constant4,"a",@progbits
	.align	8
	.align		8
.nv.constant4:
        /*0000*/ 	.dword	vprintf
	.align		8
        /*0008*/ 	.dword	$str
	.align		8
        /*0010*/ 	.dword	$str$1


//--------------------- .text._Z6kernelP6__halfi  --------------------------
	.section	.text._Z6kernelP6__halfi,"ax",@progbits
	.align	128
        .global         _Z6kernelP6__halfi
        .type           _Z6kernelP6__halfi,@function
        .size           _Z6kernelP6__halfi,(.L_x_33 - _Z6kernelP6__halfi)
        .other          _Z6kernelP6__halfi,@"STO_CUDA_ENTRY STV_DEFAULT"
_Z6kernelP6__halfi:
.text._Z6kernelP6__halfi:
[----:B------:R-:W1:Y:S01]  /*0000*/  LDC R1, c[0x0][0x37c] ;  /* 0x0000df00ff017b82 */ /* 0x000e620000000800 */
[----:B------:R-:W2:Y:S01]  /*0010*/  S2R R6, SR_TID.X ;  /* 0x0000000000067919 */ /* 0x000ea20000002100 */
[----:B------:R-:W3:Y:S01]  /*0020*/  LDCU UR4, c[0x0][0x2f8] ;  /* 0x00005f00ff0477ac */ /* 0x000ee20008000800 */
[----:B-1----:R-:W-:Y:S01]  /*0030*/  VIADD R1, R1, 0xfffffff8 ;  /* 0xfffffff801017836 */ /* 0x002fe20000000000 */
[----:B------:R-:W-:Y:S01]  /*0040*/  BSSY.RECONVERGENT B0, `(.L_x_0) ;  /* 0x0000015000007945 */ /* 0x000fe20003800200 */
[----:B------:R-:W1:Y:S03]  /*0050*/  LDCU UR5, c[0x0][0x2fc] ;  /* 0x00005f80ff0577ac */ /* 0x000e660008000800 */
[----:B---3--:R-:W-:-:S05]  /*0060*/  IADD3 R22, P1, PT, R1, UR4, RZ ;  /* 0x0000000401167c10 */ /* 0x008fca000ff3e0ff */
[----:B-1----:R-:W-:Y:S01]  /*0070*/  IMAD.X R19, RZ, RZ, UR5, P1 ;  /* 0x00000005ff137e24 */ /* 0x002fe200088e06ff */
[----:B--2---:R-:W-:-:S13]  /*0080*/  ISETP.NE.AND P0, PT, R6, RZ, PT ;  /* 0x000000ff0600720c */ /* 0x004fda0003f05270 */
[----:B------:R-:W-:Y:S05]  /*0090*/  @P0 BRA `(.L_x_1) ;  /* 0x00000000003c0947 */ /* 0x000fea0003800000 */
[----:B------:R-:W1:Y:S01]  /*00a0*/  S2UR UR6, SR_CgaCtaId ;  /* 0x00000000000679c3 */ /* 0x000e620000008800 */
[----:B------:R-:W2:Y:S01]  /*00b0*/  LDCU UR5, c[0x0][0x360] ;  /* 0x00006c00ff0577ac */ /* 0x000ea20008000800 */
[----:B------:R-:W-:Y:S02]  /*00c0*/  UMOV UR4, 0x400 ;  /* 0x0000040000047882 */ /* 0x000fe40000000000 */
[----:B-1----:R-:W-:Y:S02]  /*00d0*/  ULEA UR6, UR6, UR4, 0x18 ;  /* 0x0000000406067291 */ /* 0x002fe4000f8ec0ff */
[----:B--2---:R-:W-:-:S04]  /*00e0*/  UIADD3 UR4, UPT, UPT, -UR5, 0x100000, URZ ;  /* 0x0010000005047890 */ /* 0x004fc8000fffe1ff */
[----:B------:R-:W-:Y:S02]  /*00f0*/  USHF.L.U32 UR5, UR4, 0xb, URZ ;  /* 0x0000000b04057899 */ /* 0x000fe400080006ff */
[----:B------:R-:W-:Y:S01]  /*0100*/  USHF.L.U32 UR4, UR4, 0x1, URZ ;  /* 0x0000000104047899 */ /* 0x000fe200080006ff */
[----:B------:R-:W1:Y:S11]  /*0110*/  FENCE.VIEW.ASYNC.S ;  /* 0x00000000000073c6 */ /* 0x000e760000000000 */
[----:B-1----:R1:W2:Y:S02]  /*0120*/  SYNCS.EXCH.64 URZ, [UR6], UR4 ;  /* 0x0000000406ff75b2 */ /* 0x0022a40008000100 */
[----:B------:R-:W-:Y:S01]  /*0130*/  @!PT LDS RZ, [RZ] ;  /* 0x00000000fffff984 */ /* 0x000fe20000000800 */
[----:B------:R-:W-:Y:S01]  /*0140*/  @!PT LDS RZ, [RZ] ;  /* 0x00000000fffff984 */ /* 0x000fe20000000800 */
[----:B------:R-:W-:Y:S01]  /*0150*/  @!PT LDS RZ, [RZ] ;  /* 0x00000000fffff984 */ /* 0x000fe20000000800 */
[----:B------:R-:W-:Y:S01]  /*0160*/  @!PT LDS RZ, [RZ] ;  /* 0x00000000fffff984 */ /* 0x000fe20000000800 */
[----:B--2---:R2:W-:Y:S06]  /*0170*/  MEMBAR.ALL.CTA ;  /* 0x0000000000007992 */ /* 0x0045ec0000008000 */
[----:B--2---:R-:W2:Y:S02]  /*0180*/  FENCE.VIEW.ASYNC.S ;  /* 0x00000000000073c6 */ /* 0x004ea40000000000 */
.L_x_1:
[----:B-1----:R-:W-:Y:S05]  /*0190*/  BSYNC.RECONVERGENT B0 ;  /* 0x0000000000007941 */ /* 0x002fea0003800200 */
.L_x_0:
[----:B--2---:R-:W-:Y:S06]  /*01a0*/  BAR.SYNC.DEFER_BLOCKING 0x0 ;  /* 0x0000000000007b1d */ /* 0x004fec0000010000 */
[----:B------:R-:W-:Y:S04]  /*01b0*/  BSSY.RECONVERGENT B0, `(.L_x_2) ;  /* 0x0000014000007945 */ /* 0x000fe80003800200 */
[----:B------:R-:W-:Y:S05]  /*01c0*/  @P0 BRA `(.L_x_3) ;  /* 0x0000000000480947 */ /* 0x000fea0003800000 */
[----:B------:R-:W1:Y:S01]  /*01d0*/  LDCU UR4, c[0x0][0x388] ;  /* 0x00007100ff0477ac */ /* 0x000e620008000800 */
[----:B------:R-:W2:Y:S01]  /*01e0*/  S2UR UR6, SR_CgaCtaId ;  /* 0x00000000000679c3 */ /* 0x000ea20000008800 */
[----:B------:R-:W-:Y:S01]  /*01f0*/  PLOP3.LUT P0, PT, PT, PT, PT, 0x80, 0x8 ;  /* 0x000000000008781c */ /* 0x000fe20003f0f070 */
[----:B------:R-:W-:Y:S01]  /*0200*/  UMOV UR7, 0x400 ;  /* 0x0000040000077882 */ /* 0x000fe20000000000 */
[----:B------:R-:W3:Y:S01]  /*0210*/  LDCU.64 UR10, c[0x0][0x380] ;  /* 0x00007000ff0a77ac */ /* 0x000ee20008000a00 */
[----:B------:R-:W-:Y:S02]  /*0220*/  UIADD3 UR5, UPT, UPT, UR7, 0x10, URZ ;  /* 0x0000001007057890 */ /* 0x000fe4000fffe0ff */
[----:B-1----:R-:W-:-:S04]  /*0230*/  USHF.L.U32 UR4, UR4, 0x1, URZ ;  /* 0x0000000104047899 */ /* 0x002fc800080006ff */
[----:B------:R-:W-:Y:S02]  /*0240*/  USHF.R.U32.HI UR8, URZ, 0x4, UR4 ;  /* 0x00000004ff087899 */ /* 0x000fe40008011604 */
[----:B--2---:R-:W-:Y:S02]  /*0250*/  ULEA UR7, UR6, UR7, 0x18 ;  /* 0x0000000706077291 */ /* 0x004fe4000f8ec0ff */
[----:B------:R-:W-:Y:S02]  /*0260*/  ULEA UR6, UR6, UR5, 0x18 ;  /* 0x0000000506067291 */ /* 0x000fe4000f8ec0ff */
[----:B---3--:R-:W-:-:S12]  /*0270*/  UPRMT UR8, UR8, 0x5410, URZ ;  /* 0x0000541008087896 */ /* 0x008fd800080000ff */
.L_x_4:
[----:B------:R-:W-:Y:S01]  /*0280*/  @P0 ELECT P1, URZ, PT ;  /* 0x0000000000ff082f */ /* 0x000fe20003820000 */
[----:B------:R1:W-:-:S12]  /*0290*/  UBLKCP.S.G [UR6], [UR10], UR8 ;  /* 0x000000060a0073ba */ /* 0x0003d80008000208 */
[----:B------:R-:W-:Y:S02]  /*02a0*/  @P1 PLOP3.LUT P0, PT, P1, PT, PT, 0x8, 0x80 ;  /* 0x000000000080181c */ /* 0x000fe40000f0e170 */
[----:B------:R-:W-:-:S11]  /*02b0*/  PLOP3.LUT P1, PT, PT, PT, PT, 0x8, 0x80 ;  /* 0x000000000080781c */ /* 0x000fd60003f2e170 */
[----:B-1----:R-:W-:Y:S05]  /*02c0*/  @P0 BRA.U.ANY `(.L_x_4) ;  /* 0xfffffffd00ec0947 */ /* 0x002fea000393ffff */
[----:B------:R-:W-:-:S04]  /*02d0*/  IMAD.U32 R0, RZ, RZ, UR4 ;  /* 0x00000004ff007e24 */ /* 0x000fc8000f8e00ff */
[----:B------:R1:W-:Y:S03]  /*02e0*/  SYNCS.ARRIVE.TRANS64.RED.A0TR RZ, [UR7], R0 ;  /* 0x00000000ffff79a7 */ /* 0x0003e60008300407 */
.L_x_3:
[----:B------:R-:W-:Y:S05]  /*02f0*/  BSYNC.RECONVERGENT B0 ;  /* 0x0000000000007941 */ /* 0x000fea0003800200 */
.L_x_2:
[----:B------:R-:W2:Y:S01]  /*0300*/  S2UR UR5, SR_CgaCtaId ;  /* 0x00000000000579c3 */ /* 0x000ea20000008800 */
[----:B------:R-:W-:Y:S02]  /*0310*/  UMOV UR4, 0x400 ;  /* 0x0000040000047882 */ /* 0x000fe40000000000 */
[----:B--2---:R-:W-:-:S09]  /*0320*/  ULEA UR5, UR5, UR4, 0x18 ;  /* 0x0000000405057291 */ /* 0x004fd2000f8ec0ff */
[----:B------:R-:W2:Y:S01]  /*0330*/  SYNCS.ARRIVE.TRANS64.A1T0 R8, [UR5], RZ ;  /* 0x000000ffff0879a7 */ /* 0x000ea20008100005 */
[----:B------:R-:W-:Y:S01]  /*0340*/  CS2R R2, SR_GLOBALTIMERLO ;  /* 0x0000000000027805 */ /* 0x000fe20000015200 */
[----:B--2---:R-:W2:Y:S02]  /*0350*/  SYNCS.PHASECHK.TRANS64.TRYWAIT P0, [UR5], R9 ;  /* 0x00000009ff0075a7 */ /* 0x004ea40008001105 */
[----:B--2---:R-:W-:Y:S05]  /*0360*/  @P0 BRA `(.L_x_5) ;  /* 0x00000000005c0947 */ /* 0x004fea0003800000 */
[----:B------:R-:W-:-:S05]  /*0370*/  UMOV UR4, URZ ;  /* 0x000000ff00047c82 */ /* 0x000fca0008000000 */
.L_x_8:
[----:B------:R-:W-:-:S11]  /*0380*/  UISETP.GT.AND UP0, UPT, UR4, 0xf, UPT ;  /* 0x0000000f0400788c */ /* 0x000fd6000bf04270 */
[----:B------:R-:W-:Y:S01]  /*0390*/  @!UP0 UIADD3 UR4, UPT, UPT, UR4, 0x1, URZ ;  /* 0x0000000104048890 */ /* 0x000fe2000fffe0ff */
[----:B------:R-:W-:Y:S11]  /*03a0*/  BRA.U !UP0, `(.L_x_6) ;  /* 0x0000000108447547 */ /* 0x000ff6000b800000 */
[----:B------:R-:W-:-:S06]  /*03b0*/  CS2R R4, SR_GLOBALTIMERLO ;  /* 0x0000000000047805 */ /* 0x000fcc0000015200 */
[----:B------:R-:W-:-:S05]  /*03c0*/  IADD3 R7, P0, PT, -R2, R4, RZ ;  /* 0x0000000402077210 */ /* 0x000fca0007f1e1ff */
[----:B------:R-:W-:Y:S01]  /*03d0*/  IMAD.X R5, R5, 0x1, ~R3, P0 ;  /* 0x0000000105057824 */ /* 0x000fe200000e0e03 */
[----:B------:R-:W-:-:S04]  /*03e0*/  ISETP.GE.U32.AND P0, PT, R7, 0x3d0900, PT ;  /* 0x003d09000700780c */ /* 0x000fc80003f06070 */
[----:B------:R-:W-:-:S13]  /*03f0*/  ISETP.GE.AND.EX P0, PT, R5, RZ, PT, P0 ;  /* 0x000000ff0500720c */ /* 0x000fda0003f06300 */
[----:B------:R-:W-:Y:S05]  /*0400*/  @!P0 BRA `(.L_x_7) ;  /* 0x0000000000088947 */ /* 0x000fea0003800000 */
[----:B------:R-:W-:Y:S05]  /*0410*/  NANOSLEEP 0xf4240 ;  /* 0x000f42400000795d */ /* 0x000fea0003800000 */
[----:B------:R-:W-:Y:S05]  /*0420*/  BRA `(.L_x_6) ;  /* 0x0000000000247947 */ /* 0x000fea0003800000 */
.L_x_7:
[----:B------:R-:W-:-:S04]  /*0430*/  ISETP.GE.U32.AND P0, PT, R7, 0x9c40, PT ;  /* 0x00009c400700780c */ /* 0x000fc80003f06070 */
[----:B------:R-:W-:-:S13]  /*0440*/  ISETP.GE.AND.EX P0, PT, R5, RZ, PT, P0 ;  /* 0x000000ff0500720c */ /* 0x000fda0003f06300 */
[----:B------:R-:W-:Y:S05]  /*0450*/  @!P0 BRA `(.L_x_6) ;  /* 0x0000000000188947 */ /* 0x000fea0003800000 */
[----:B-1----:R-:W-:-:S04]  /*0460*/  SHF.R.S32.HI R0, RZ, 0x1f, R5 ;  /* 0x0000001fff007819 */ /* 0x002fc80000011405 */
[----:B------:R-:W-:-:S04]  /*0470*/  LEA.HI R0, P0, R0, R7, RZ, 0x2 ;  /* 0x0000000700007211 */ /* 0x000fc800078110ff */
[----:B------:R-:W-:-:S04]  /*0480*/  IADD3.X R5, PT, PT, RZ, R5, RZ, P0, !PT ;  /* 0x00000005ff057210 */ /* 0x000fc800007fe4ff */
[----:B------:R-:W-:-:S04]  /*0490*/  SHF.R.U64 R0, R0, 0x2, R5 ;  /* 0x0000000200007819 */ /* 0x000fc80000001205 */
[----:B------:R-:W-:Y:S05]  /*04a0*/  NANOSLEEP R0 ;  /* 0x000000000000735d */ /* 0x000fea0003800000 */
[----:B------:R-:W-:Y:S01]  /*04b0*/  NOP ;  /* 0x0000000000007918 */ /* 0x000fe20000000000 */
.L_x_6:
[----:B------:R-:W2:Y:S02]  /*04c0*/  SYNCS.PHASECHK.TRANS64.TRYWAIT P0, [UR5], R9 ;  /* 0x00000009ff0075a7 */ /* 0x000ea40008001105 */
[----:B--2---:R-:W-:Y:S05]  /*04d0*/  @!P0 BRA `(.L_x_8) ;  /* 0xfffffffc00a88947 */ /* 0x004fea000383ffff */
.L_x_5:
[----:B------:R-:W2:Y:S01]  /*04e0*/  LDCU UR4, c[0x0][0x388] ;  /* 0x00007100ff0477ac */ /* 0x000ea20008000800 */
[----:B------:R-:W-:Y:S01]  /*04f0*/  BSSY.RECONVERGENT B0, `(.L_x_9) ;  /* 0x0000012000007945 */ /* 0x000fe20003800200 */
[C---:B------:R-:W-:Y:S02]  /*0500*/  ISETP.NE.AND P0, PT, R6.reuse, RZ, PT ;  /* 0x000000ff0600720c */ /* 0x040fe40003f05270 */
[----:B--2---:R-:W-:-:S13]  /*0510*/  ISETP.GE.AND P1, PT, R6, UR4, PT ;  /* 0x0000000406007c0c */ /* 0x004fda000bf26270 */
[----:B------:R-:W-:Y:S05]  /*0520*/  @P1 BRA `(.L_x_10) ;  /* 0x0000000000381947 */ /* 0x000fea0003800000 */
[----:B------:R-:W2:Y:S01]  /*0530*/  S2R R3, SR_CgaCtaId ;  /* 0x0000000000037919 */ /* 0x000ea20000008800 */
[----:B------:R-:W3:Y:S01]  /*0540*/  LDC R7, c[0x0][0x360] ;  /* 0x0000d800ff077b82 */ /* 0x000ee20000000800 */
[----:B-1----:R-:W1:Y:S01]  /*0550*/  I2F.F16 R0, 0x1 ;  /* 0x0000000100007906 */ /* 0x002e620000200c00 */
[----:B------:R-:W-:-:S05]  /*0560*/  MOV R2, 0x400 ;  /* 0x0000040000027802 */ /* 0x000fca0000000f00 */
[----:B------:R-:W-:-:S05]  /*0570*/  VIADD R2, R2, 0x10 ;  /* 0x0000001002027836 */ /* 0x000fca0000000000 */
[----:B--2---:R-:W-:Y:S01]  /*0580*/  LEA R9, R3, R2, 0x18 ;  /* 0x0000000203097211 */ /* 0x004fe200078ec0ff */
[----:B-1----:R-:W-:-:S07]  /*0590*/  IMAD.MOV.U32 R2, RZ, RZ, R6 ;  /* 0x000000ffff027224 */ /* 0x002fce00078e0006 */
.L_x_11:
[----:B--2---:R-:W-:Y:S01]  /*05a0*/  IMAD R3, R2, 0x2, R9 ;  /* 0x0000000202037824 */ /* 0x004fe200078e0209 */
[----:B---3--:R-:W-:-:S04]  /*05b0*/  IADD3 R2, PT, PT, R7, R2, RZ ;  /* 0x0000000207027210 */ /* 0x008fc80007ffe0ff */
[----:B------:R-:W1:Y:S01]  /*05c0*/  LDS.U16 R5, [R3] ;  /* 0x0000000003057984 */ /* 0x000e620000000400 */
[----:B------:R-:W-:Y:S01]  /*05d0*/  ISETP.GE.AND P1, PT, R2, UR4, PT ;  /* 0x0000000402007c0c */ /* 0x000fe2000bf26270 */
[----:B-1----:R-:W-:-:S05]  /*05e0*/  HADD2 R5, R5.H0_H0, R0.H0_H0 ;  /* 0x2000000005057230 */ /* 0x002fca0000000800 */
[----:B------:R2:W-:Y:S07]  /*05f0*/  STS.U16 [R3], R5 ;  /* 0x0000000503007388 */ /* 0x0005ee0000000400 */
[----:B------:R-:W-:Y:S05]  /*0600*/  @!P1 BRA `(.L_x_11) ;  /* 0xfffffffc00e49947 */ /* 0x000fea000383ffff */
.L_x_10:
[----:B------:R-:W-:Y:S05]  /*0610*/  BSYNC.RECONVERGENT B0 ;  /* 0x0000000000007941 */ /* 0x000fea0003800200 */
.L_x_9:
[----:B------:R-:W-:Y:S01]  /*0620*/  @!PT LDS RZ, [RZ] ;  /* 0x00000000fffff984 */ /* 0x000fe20000000800 */
[----:B------:R-:W-:Y:S01]  /*0630*/  @!PT LDS RZ, [RZ] ;  /* 0x00000000fffff984 */ /* 0x000fe20000000800 */
[----:B------:R-:W-:Y:S01]  /*0640*/  @!PT LDS RZ, [RZ] ;  /* 0x00000000fffff984 */ /* 0x000fe20000000800 */
[----:B------:R-:W-:Y:S01]  /*0650*/  @!PT LDS RZ, [RZ] ;  /* 0x00000000fffff984 */ /* 0x000fe20000000800 */
[----:B------:R3:W-:Y:S06]  /*0660*/  MEMBAR.ALL.CTA ;  /* 0x0000000000007992 */ /* 0x0007ec0000008000 */
[----:B---3--:R-:W3:Y:S02]  /*0670*/  FENCE.VIEW.ASYNC.S ;  /* 0x00000000000073c6 */ /* 0x008ee40000000000 */
[----:B---3--:R-:W-:Y:S06]  /*0680*/  BAR.SYNC.DEFER_BLOCKING 0x0 ;  /* 0x0000000000007b1d */ /* 0x008fec0000010000 */
[----:B------:R-:W-:Y:S05]  /*0690*/  @P0 EXIT ;  /* 0x000000000000094d */ /* 0x000fea0003800000 */
[----:B-1----:R-:W-:Y:S01]  /*06a0*/  MOV R0, 0x0 ;  /* 0x0000000000007802 */ /* 0x002fe20000000f00 */
[----:B------:R-:W1:Y:S01]  /*06b0*/  LDCU.64 UR4, c[0x4][0x8] ;  /* 0x01000100ff0477ac */ /* 0x000e620008000a00 */
[----:B------:R-:W-:Y:S02]  /*06c0*/  CS2R R6, SRZ ;  /* 0x0000000000067805 */ /* 0x000fe4000001ff00 */
[----:B--2---:R2:W3:Y:S01]  /*06d0*/  LDC.64 R2, c[0x4][R0] ;  /* 0x0100000000027b82 */ /* 0x0044e20000000a00 */
[----:B-1----:R-:W-:Y:S02]  /*06e0*/  IMAD.U32 R4, RZ, RZ, UR4 ;  /* 0x00000004ff047e24 */ /* 0x002fe4000f8e00ff */
[----:B--2---:R-:W-:-:S07]  /*06f0*/  IMAD.U32 R5, RZ, RZ, UR5 ;  /* 0x00000005ff057e24 */ /* 0x004fce000f8e00ff */
[----:B------:R-:W-:-:S07]  /*0700*/  LEPC R20, `(.L_x_12) ;  /* 0x000000001014794e */ /* 0x000fce0000000000 */
[----:B---3--:R-:W-:Y:S05]  /*0710*/  CALL.ABS.NOINC R2 ;  /* 0x0000000002007343 */ /* 0x008fea0003c00000 */
.L_x_12:
[----:B------:R-:W1:Y:S02]  /*0720*/  LDC R0, c[0x0][0x388] ;  /* 0x0000e200ff007b82 */ /* 0x000e640000000800 */
[----:B-1----:R-:W-:-:S13]  /*0730*/  ISETP.GE.AND P0, PT, R0, 0x1, PT ;  /* 0x000000010000780c */ /* 0x002fda0003f06270 */
[----:B------:R-:W-:Y:S05]  /*0740*/  @!P0 BRA `(.L_x_13) ;  /* 0x0000000c00ac8947 */ /* 0x000fea0003800000 */
[C---:B------:R-:W-:Y:S01]  /*0750*/  ISETP.GE.U32.AND P0, PT, R0.reuse, 0x8, PT ;  /* 0x000000080000780c */ /* 0x040fe20003f06070 */
[----:B------:R-:W-:Y:S01]  /*0760*/  IMAD.MOV.U32 R23, RZ, RZ, RZ ;  /* 0x000000ffff177224 */ /* 0x000fe200078e00ff */
[----:B------:R-:W-:-:S11]  /*0770*/  LOP3.LUT R24, R0, 0x7, RZ, 0xc0, !PT ;  /* 0x0000000700187812 */ /* 0x000fd600078ec0ff */
[----:B------:R-:W-:Y:S05]  /*0780*/  @!P0 BRA `(.L_x_14) ;  /* 0x0000000400c48947 */ /* 0x000fea0003800000 */
[----:B------:R-:W1:Y:S01]  /*0790*/  S2UR UR5, SR_CgaCtaId ;  /* 0x00000000000579c3 */ /* 0x000e620000008800 */
[----:B------:R-:W-:Y:S01]  /*07a0*/  UMOV UR4, 0x400 ;  /* 0x0000040000047882 */ /* 0x000fe20000000000 */
[----:B------:R-:W-:Y:S01]  /*07b0*/  LOP3.LUT R23, R0, 0x7ffffff8, RZ, 0xc0, !PT ;  /* 0x7ffffff800177812 */ /* 0x000fe200078ec0ff */
[----:B------:R-:W-:Y:S01]  /*07c0*/  UIADD3 UR4, UPT, UPT, UR4, 0x10, URZ ;  /* 0x0000001004047890 */ /* 0x000fe2000fffe0ff */
[----:B------:R-:W-:Y:S02]  /*07d0*/  BSSY.RECONVERGENT B6, `(.L_x_14) ;  /* 0x000006c000067945 */ /* 0x000fe40003800200 */
[----:B------:R-:W-:Y:S01]  /*07e0*/  IADD3 R18, PT, PT, -R23, RZ, RZ ;  /* 0x000000ff17127210 */ /* 0x000fe20007ffe1ff */
[----:B-1----:R-:W-:-:S04]  /*07f0*/  ULEA UR4, UR5, UR4, 0x18 ;  /* 0x0000000405047291 */ /* 0x002fc8000f8ec0ff */
[----:B------:R-:W-:-:S06]  /*0800*/  UIADD3 UR4, UPT, UPT, UR4, 0x8, URZ ;  /* 0x0000000804047890 */ /* 0x000fcc000fffe0ff */
[----:B------:R-:W-:-:S07]  /*0810*/  IMAD.U32 R17, RZ, RZ, UR4 ;  /* 0x00000004ff117e24 */ /* 0x000fce000f8e00ff */
.L_x_23:
[----:B------:R-:W1:Y:S01]  /*0820*/  LDS.U16 R0, [R17+-0x8] ;  /* 0xfffff80011007984 */ /* 0x000e620000000400 */
[----:B------:R-:W-:Y:S01]  /*0830*/  MOV R16, 0x0 ;  /* 0x0000000000107802 */ /* 0x000fe20000000f00 */
[----:B------:R-:W2:Y:S01]  /*0840*/  LDCU.64 UR4, c[0x4][0x10] ;  /* 0x01000200ff0477ac */ /* 0x000ea20008000a00 */
[----:B------:R-:W-:Y:S02]  /*0850*/  VIADD R18, R18, 0x8 ;  /* 0x0000000812127836 */ /* 0x000fe40000000000 */
[----:B------:R3:W4:Y:S01]  /*0860*/  LDC.64 R2, c[0x4][R16] ;  /* 0x0100000010027b82 */ /* 0x0007220000000a00 */
[----:B------:R-:W-:Y:S02]  /*0870*/  IMAD.MOV.U32 R6, RZ, RZ, R22 ;  /* 0x000000ffff067224 */ /* 0x000fe400078e0016 */
[----:B------:R-:W-:Y:S01]  /*0880*/  ISETP.NE.AND P0, PT, R18, RZ, PT ;  /* 0x000000ff1200720c */ /* 0x000fe20003f05270 */
[----:B------:R-:W-:-:S03]  /*0890*/  IMAD.MOV.U32 R7, RZ, RZ, R19 ;  /* 0x000000ffff077224 */ /* 0x000fc600078e0013 */
[----:B------:R-:W-:Y:S01]  /*08a0*/  P2R R25, PR, RZ, 0x1 ;  /* 0x00000001ff197803 */ /* 0x000fe20000000000 */
[----:B--2---:R-:W-:Y:S01]  /*08b0*/  IMAD.U32 R4, RZ, RZ, UR4 ;  /* 0x00000004ff047e24 */ /* 0x004fe2000f8e00ff */
[----:B------:R-:W-:Y:S01]  /*08c0*/  MOV R5, UR5 ;  /* 0x0000000500057c02 */ /* 0x000fe20008000f00 */
[----:B-1----:R-:W-:-:S04]  /*08d0*/  HADD2.F32 R0, -RZ, R0.H0_H0 ;  /* 0x20000000ff007230 */ /* 0x002fc80000004100 */
[----:B------:R-:W1:Y:S02]  /*08e0*/  F2F.F64.F32 R8, R0 ;  /* 0x0000000000087310 */ /* 0x000e640000201800 */
[----:B-1--4-:R3:W-:Y:S02]  /*08f0*/  STL.64 [R1], R8 ;  /* 0x0000000801007387 */ /* 0x0127e40000100a00 */
[----:B------:R-:W-:-:S07]  /*0900*/  LEPC R20, `(.L_x_15) ;  /* 0x000000001014794e */ /* 0x000fce0000000000 */
[----:B---3--:R-:W-:Y:S05]  /*0910*/  CALL.ABS.NOINC R2 ;  /* 0x0000000002007343 */ /* 0x008fea0003c00000 */
.L_x_15:
[----:B------:R-:W1:Y:S01]  /*0920*/  LDS.U16 R0, [R17+-0x6] ;  /* 0xfffffa0011007984 */ /* 0x000e620000000400 */
[----:B------:R2:W3:Y:S01]  /*0930*/  LDC.64 R2, c[0x4][R16] ;  /* 0x0100000010027b82 */ /* 0x0004e20000000a00 */
[----:B------:R-:W4:Y:S01]  /*0940*/  LDCU.64 UR4, c[0x4][0x10] ;  /* 0x01000200ff0477ac */ /* 0x000f220008000a00 */
[----:B------:R-:W-:Y:S02]  /*0950*/  IMAD.MOV.U32 R6, RZ, RZ, R22 ;  /* 0x000000ffff067224 */ /* 0x000fe400078e0016 */
[----:B------:R-:W-:Y:S02]  /*0960*/  IMAD.MOV.U32 R7, RZ, RZ, R19 ;  /* 0x000000ffff077224 */ /* 0x000fe400078e0013 */
[----:B----4-:R-:W-:Y:S01]  /*0970*/  IMAD.U32 R4, RZ, RZ, UR4 ;  /* 0x00000004ff047e24 */ /* 0x010fe2000f8e00ff */
[----:B------:R-:W-:Y:S01]  /*0980*/  MOV R5, UR5 ;  /* 0x0000000500057c02 */ /* 0x000fe20008000f00 */
[----:B-1----:R-:W-:-:S04]  /*0990*/  HADD2.F32 R0, -RZ, R0.H0_H0 ;  /* 0x20000000ff007230 */ /* 0x002fc80000004100 */
[----:B------:R-:W1:Y:S02]  /*09a0*/  F2F.F64.F32 R8, R0 ;  /* 0x0000000000087310 */ /* 0x000e640000201800 */
[----:B-1-3--:R2:W-:Y:S02]  /*09b0*/  STL.64 [R1], R8 ;  /* 0x0000000801007387 */ /* 0x00a5e40000100a00 */
[----:B------:R-:W-:-:S07]  /*09c0*/  LEPC R20, `(.L_x_16) ;  /* 0x000000001014794e */ /* 0x000fce0000000000 */
[----:B--2---:R-:W-:Y:S05]  /*09d0*/  CALL.ABS.NOINC R2 ;  /* 0x0000000002007343 */ /* 0x004fea0003c00000 */
.L_x_16:
        /* <DEDUP_REMOVED lines=12> */
.L_x_17:
        /* <DEDUP_REMOVED lines=12> */
.L_x_18:
[----:B------:R-:W1:Y:S01]  /*0b60*/  LDS.U16 R0, [R17] ;  /* 0x0000000011007984 */ /* 0x000e620000000400 */
        /* <DEDUP_REMOVED lines=11> */
.L_x_19:
[----:B------:R-:W1:Y:S01]  /*0c20*/  LDS.U16 R0, [R17+0x2] ;  /* 0x0000020011007984 */ /* 0x000e620000000400 */
        /* <DEDUP_REMOVED lines=11> */
.L_x_20:
        /* <DEDUP_REMOVED lines=12> */
.L_x_21:
        /* <DEDUP_REMOVED lines=12> */
.L_x_22:
[----:B------:R-:W-:Y:S01]  /*0e60*/  ISETP.NE.AND P6, PT, R25, RZ, PT ;  /* 0x000000ff1900720c */ /* 0x000fe20003fc5270 */
[----:B------:R-:W-:-:S12]  /*0e70*/  VIADD R17, R17, 0x10 ;  /* 0x0000001011117836 */ /* 0x000fd80000000000 */
[----:B------:R-:W-:Y:S05]  /*0e80*/  @P6 BRA `(.L_x_23) ;  /* 0xfffffff800646947 */ /* 0x000fea000383ffff */
[----:B------:R-:W-:Y:S05]  /*0e90*/  BSYNC.RECONVERGENT B6 ;  /* 0x0000000000067941 */ /* 0x000fea0003800200 */
.L_x_14:
[----:B------:R-:W-:-:S13]  /*0ea0*/  ISETP.NE.AND P0, PT, R24, RZ, PT ;  /* 0x000000ff1800720c */ /* 0x000fda0003f05270 */
[----:B------:R-:W-:Y:S05]  /*0eb0*/  @!P0 BRA `(.L_x_13) ;  /* 0x0000000400d08947 */ /* 0x000fea0003800000 */
[----:B------:R-:W1:Y:S01]  /*0ec0*/  LDC R17, c[0x0][0x388] ;  /* 0x0000e200ff117b82 */ /* 0x000e620000000800 */
[----:B------:R-:W-:Y:S02]  /*0ed0*/  ISETP.GE.U32.AND P0, PT, R24, 0x4, PT ;  /* 0x000000041800780c */ /* 0x000fe40003f06070 */
[----:B-1----:R-:W-:-:S11]  /*0ee0*/  LOP3.LUT R17, R17, 0x3, RZ, 0xc0, !PT ;  /* 0x0000000311117812 */ /* 0x002fd600078ec0ff */
[----:B------:R-:W-:Y:S05]  /*0ef0*/  @!P0 BRA `(.L_x_24) ;  /* 0x0000000000dc8947 */ /* 0x000fea0003800000 */
[----:B------:R-:W1:Y:S01]  /*0f00*/  S2UR UR5, SR_CgaCtaId ;  /* 0x00000000000579c3 */ /* 0x000e620000008800 */
[----:B------:R-:W-:Y:S01]  /*0f10*/  UMOV UR4, 0x400 ;  /* 0x0000040000047882 */ /* 0x000fe20000000000 */
[----:B------:R-:W-:Y:S01]  /*0f20*/  MOV R2, 0x0 ;  /* 0x0000000000027802 */ /* 0x000fe20000000f00 */
[----:B------:R-:W-:Y:S01]  /*0f30*/  UIADD3 UR4, UPT, UPT, UR4, 0x10, URZ ;  /* 0x0000001004047890 */ /* 0x000fe2000fffe0ff */
[----:B------:R-:W-:Y:S02]  /*0f40*/  IMAD.MOV.U32 R6, RZ, RZ, R22 ;  /* 0x000000ffff067224 */ /* 0x000fe400078e0016 */
[----:B------:R-:W-:Y:S02]  /*0f50*/  IMAD.MOV.U32 R7, RZ, RZ, R19 ;  /* 0x000000ffff077224 */ /* 0x000fe400078e0013 */
[----:B------:R2:W3:Y:S01]  /*0f60*/  LDC.64 R8, c[0x4][R2] ;  /* 0x0100000002087b82 */ /* 0x0004e20000000a00 */
[----:B-1----:R-:W-:-:S06]  /*0f70*/  ULEA UR4, UR5, UR4, 0x18 ;  /* 0x0000000405047291 */ /* 0x002fcc000f8ec0ff */
[----:B------:R-:W-:-:S05]  /*0f80*/  LEA R16, R23, UR4, 0x1 ;  /* 0x0000000417107c11 */ /* 0x000fca000f8e08ff */
[----:B------:R-:W1:Y:S01]  /*0f90*/  LDS.U16 R0, [R16] ;  /* 0x0000000010007984 */ /* 0x000e620000000400 */
[----:B------:R-:W4:Y:S02]  /*0fa0*/  LDCU.64 UR4, c[0x4][0x10] ;  /* 0x01000200ff0477ac */ /* 0x000f240008000a00 */
[----:B----4-:R-:W-:Y:S01]  /*0fb0*/  MOV R4, UR4 ;  /* 0x0000000400047c02 */ /* 0x010fe20008000f00 */
[----:B------:R-:W-:Y:S02]  /*0fc0*/  IMAD.U32 R5, RZ, RZ, UR5 ;  /* 0x00000005ff057e24 */ /* 0x000fe4000f8e00ff */
[----:B-1----:R-:W-:-:S04]  /*0fd0*/  HADD2.F32 R0, -RZ, R0.H0_H0 ;  /* 0x20000000ff007230 */ /* 0x002fc80000004100 */
[----:B------:R-:W1:Y:S02]  /*0fe0*/  F2F.F64.F32 R10, R0 ;  /* 0x00000000000a7310 */ /* 0x000e640000201800 */
[----:B-1-3--:R2:W-:Y:S02]  /*0ff0*/  STL.64 [R1], R10 ;  /* 0x0000000a01007387 */ /* 0x00a5e40000100a00 */
[----:B------:R-:W-:-:S07]  /*1000*/  LEPC R20, `(.L_x_25) ;  /* 0x000000001014794e */ /* 0x000fce0000000000 */
[----:B--2---:R-:W-:Y:S05]  /*1010*/  CALL.ABS.NOINC R8 ;  /* 0x0000000008007343 */ /* 0x004fea0003c00000 */
.L_x_25:
[----:B------:R-:W1:Y:S01]  /*1020*/  LDS.U16 R0, [R16+0x2] ;  /* 0x0000020010007984 */ /* 0x000e620000000400 */
[----:B------:R2:W3:Y:S01]  /*1030*/  LDC.64 R8, c[0x4][R2] ;  /* 0x0100000002087b82 */ /* 0x0004e20000000a00 */
[----:B------:R-:W4:Y:S01]  /*1040*/  LDCU.64 UR4, c[0x4][0x10] ;  /* 0x01000200ff0477ac */ /* 0x000f220008000a00 */
[----:B------:R-:W-:Y:S02]  /*1050*/  IMAD.MOV.U32 R6, RZ, RZ, R22 ;  /* 0x000000ffff067224 */ /* 0x000fe400078e0016 */
[----:B------:R-:W-:Y:S01]  /*1060*/  IMAD.MOV.U32 R7, RZ, RZ, R19 ;  /* 0x000000ffff077224 */ /* 0x000fe200078e0013 */
[----:B----4-:R-:W-:Y:S01]  /*1070*/  MOV R4, UR4 ;  /* 0x0000000400047c02 */ /* 0x010fe20008000f00 */
[----:B------:R-:W-:Y:S02]  /*1080*/  IMAD.U32 R5, RZ, RZ, UR5 ;  /* 0x00000005ff057e24 */ /* 0x000fe4000f8e00ff */
[----:B-1----:R-:W-:-:S04]  /*1090*/  HADD2.F32 R0, -RZ, R0.H0_H0 ;  /* 0x20000000ff007230 */ /* 0x002fc80000004100 */
[----:B------:R-:W1:Y:S02]  /*10a0*/  F2F.F64.F32 R10, R0 ;  /* 0x00000000000a7310 */ /* 0x000e640000201800 */
[----:B-1-3--:R2:W-:Y:S02]  /*10b0*/  STL.64 [R1], R10 ;  /* 0x0000000a01007387 */ /* 0x00a5e40000100a00 */
[----:B------:R-:W-:-:S07]  /*10c0*/  LEPC R20, `(.L_x_26) ;  /* 0x000000001014794e */ /* 0x000fce0000000000 */
[----:B--2---:R-:W-:Y:S05]  /*10d0*/  CALL.ABS.NOINC R8 ;  /* 0x0000000008007343 */ /* 0x004fea0003c00000 */
.L_x_26:
        /* <DEDUP_REMOVED lines=12> */
.L_x_27:
[----:B------:R-:W1:Y:S01]  /*11a0*/  LDS.U16 R0, [R16+0x6] ;  /* 0x0000060010007984 */ /* 0x000e620000000400 */
[----:B------:R-:W2:Y:S01]  /*11b0*/  LDC.64 R2, c[0x4][R2] ;  /* 0x0100000002027b82 */ /* 0x000ea20000000a00 */
[----:B------:R-:W3:Y:S01]  /*11c0*/  LDCU.64 UR4, c[0x4][0x10] ;  /* 0x01000200ff0477ac */ /* 0x000ee20008000a00 */
[----:B------:R-:W-:Y:S02]  /*11d0*/  IMAD.MOV.U32 R6, RZ, RZ, R22 ;  /* 0x000000ffff067224 */ /* 0x000fe400078e0016 */
[----:B------:R-:W-:Y:S01]  /*11e0*/  IMAD.MOV.U32 R7, RZ, RZ, R19 ;  /* 0x000000ffff077224 */ /* 0x000fe200078e0013 */
[----:B---3--:R-:W-:Y:S01]  /*11f0*/  MOV R4, UR4 ;  /* 0x0000000400047c02 */ /* 0x008fe20008000f00 */
[----:B------:R-:W-:Y:S02]  /*1200*/  IMAD.U32 R5, RZ, RZ, UR5 ;  /* 0x00000005ff057e24 */ /* 0x000fe4000f8e00ff */
[----:B-1----:R-:W-:-:S04]  /*1210*/  HADD2.F32 R0, -RZ, R0.H0_H0 ;  /* 0x20000000ff007230 */ /* 0x002fc80000004100 */
[----:B------:R-:W1:Y:S02]  /*1220*/  F2F.F64.F32 R8, R0 ;  /* 0x0000000000087310 */ /* 0x000e640000201800 */
[----:B-12---:R1:W-:Y:S02]  /*1230*/  STL.64 [R1], R8 ;  /* 0x0000000801007387 */ /* 0x0063e40000100a00 */
[----:B------:R-:W-:-:S07]  /*1240*/  LEPC R20, `(.L_x_28) ;  /* 0x000000001014794e */ /* 0x000fce0000000000 */
[----:B-1----:R-:W-:Y:S05]  /*1250*/  CALL.ABS.NOINC R2 ;  /* 0x0000000002007343 */ /* 0x002fea0003c00000 */
.L_x_28:
[----:B------:R-:W-:-:S07]  /*1260*/  IADD3 R23, PT, PT, R23, 0x4, RZ ;  /* 0x0000000417177810 */ /* 0x000fce0007ffe0ff */
.L_x_24:
[----:B------:R-:W-:-:S13]  /*1270*/  ISETP.NE.AND P0, PT, R17, RZ, PT ;  /* 0x000000ff1100720c */ /* 0x000fda0003f05270 */
[----:B------:R-:W-:Y:S05]  /*1280*/  @!P0 BRA `(.L_x_13) ;  /* 0x0000000000dc8947 */ /* 0x000fea0003800000 */
[----:B------:R-:W-:-:S13]  /*1290*/  ISETP.NE.AND P0, PT, R17, 0x1, PT ;  /* 0x000000011100780c */ /* 0x000fda0003f05270 */
[----:B------:R-:W-:Y:S05]  /*12a0*/  @!P0 BRA `(.L_x_29) ;  /* 0x00000000007c8947 */ /* 0x000fea0003800000 */
[----:B------:R-:W1:Y:S01]  /*12b0*/  S2UR UR5, SR_CgaCtaId ;  /* 0x00000000000579c3 */ /* 0x000e620000008800 */
[----:B------:R-:W-:Y:S01]  /*12c0*/  UMOV UR4, 0x400 ;  /* 0x0000040000047882 */ /* 0x000fe20000000000 */
[----:B------:R-:W-:Y:S01]  /*12d0*/  MOV R2, 0x0 ;  /* 0x0000000000027802 */ /* 0x000fe20000000f00 */
[----:B------:R-:W-:Y:S01]  /*12e0*/  UIADD3 UR4, UPT, UPT, UR4, 0x10, URZ ;  /* 0x0000001004047890 */ /* 0x000fe2000fffe0ff */
[----:B------:R-:W-:Y:S01]  /*12f0*/  IMAD.MOV.U32 R6, RZ, RZ, R22 ;  /* 0x000000ffff067224 */ /* 0x000fe200078e0016 */
[----:B------:R-:W-:-:S03]  /*1300*/  MOV R7, R19 ;  /* 0x0000001300077202 */ /* 0x000fc60000000f00 */
[----:B------:R2:W3:Y:S01]  /*1310*/  LDC.64 R10, c[0x4][R2] ;  /* 0x01000000020a7b82 */ /* 0x0004e20000000a00 */
[----:B-1----:R-:W-:-:S06]  /*1320*/  ULEA UR4, UR5, UR4, 0x18 ;  /* 0x0000000405047291 */ /* 0x002fcc000f8ec0ff */
[----:B------:R-:W-:-:S05]  /*1330*/  LEA R16, R23, UR4, 0x1 ;  /* 0x0000000417107c11 */ /* 0x000fca000f8e08ff */
[----:B------:R-:W1:Y:S01]  /*1340*/  LDS.U16 R0, [R16] ;  /* 0x0000000010007984 */ /* 0x000e620000000400 */
[----:B------:R-:W4:Y:S02]  /*1350*/  LDCU.64 UR4, c[0x4][0x10] ;  /* 0x01000200ff0477ac */ /* 0x000f240008000a00 */
[----:B----4-:R-:W-:Y:S02]  /*1360*/  IMAD.U32 R4, RZ, RZ, UR4 ;  /* 0x00000004ff047e24 */ /* 0x010fe4000f8e00ff */
[----:B------:R-:W-:Y:S02]  /*1370*/  IMAD.U32 R5, RZ, RZ, UR5 ;  /* 0x00000005ff057e24 */ /* 0x000fe4000f8e00ff */
[----:B-1----:R-:W-:-:S04]  /*1380*/  HADD2.F32 R0, -RZ, R0.H0_H0 ;  /* 0x20000000ff007230 */ /* 0x002fc80000004100 */
[----:B------:R-:W1:Y:S02]  /*1390*/  F2F.F64.F32 R8, R0 ;  /* 0x0000000000087310 */ /* 0x000e640000201800 */
[----:B-1-3--:R2:W-:Y:S02]  /*13a0*/  STL.64 [R1], R8 ;  /* 0x0000000801007387 */ /* 0x00a5e40000100a00 */
[----:B------:R-:W-:-:S07]  /*13b0*/  LEPC R20, `(.L_x_30) ;  /* 0x000000001014794e */ /* 0x000fce0000000000 */
[----:B--2---:R-:W-:Y:S05]  /*13c0*/  CALL.ABS.NOINC R10 ;  /* 0x000000000a007343 */ /* 0x004fea0003c00000 */
.L_x_30:
[----:B------:R-:W1:Y:S01]  /*13d0*/  LDS.U16 R0, [R16+0x2] ;  /* 0x0000020010007984 */ /* 0x000e620000000400 */
[----:B------:R-:W2:Y:S01]  /*13e0*/  LDC.64 R2, c[0x4][R2] ;  /* 0x0100000002027b82 */ /* 0x000ea20000000a00 */
[----:B------:R-:W3:Y:S01]  /*13f0*/  LDCU.64 UR4, c[0x4][0x10] ;  /* 0x01000200ff0477ac */ /* 0x000ee20008000a00 */
[----:B------:R-:W-:Y:S01]  /*1400*/  IMAD.MOV.U32 R6, RZ, RZ, R22 ;  /* 0x000000ffff067224 */ /* 0x000fe200078e0016 */
[----:B------:R-:W-:Y:S01]  /*1410*/  MOV R7, R19 ;  /* 0x0000001300077202 */ /* 0x000fe20000000f00 */
[----:B---3--:R-:W-:Y:S02]  /*1420*/  IMAD.U32 R4, RZ, RZ, UR4 ;  /* 0x00000004ff047e24 */ /* 0x008fe4000f8e00ff */
[----:B------:R-:W-:Y:S02]  /*1430*/  IMAD.U32 R5, RZ, RZ, UR5 ;  /* 0x00000005ff057e24 */ /* 0x000fe4000f8e00ff */
[----:B-1----:R-:W-:-:S04]  /*1440*/  HADD2.F32 R0, -RZ, R0.H0_H0 ;  /* 0x20000000ff007230 */ /* 0x002fc80000004100 */
[----:B------:R-:W1:Y:S02]  /*1450*/  F2F.F64.F32 R8, R0 ;  /* 0x0000000000087310 */ /* 0x000e640000201800 */
[----:B-12---:R1:W-:Y:S02]  /*1460*/  STL.64 [R1], R8 ;  /* 0x0000000801007387 */ /* 0x0063e40000100a00 */
[----:B------:R-:W-:-:S07]  /*1470*/  LEPC R20, `(.L_x_31) ;  /* 0x000000001014794e */ /* 0x000fce0000000000 */
[----:B-1----:R-:W-:Y:S05]  /*1480*/  CALL.ABS.NOINC R2 ;  /* 0x0000000002007343 */ /* 0x002fea0003c00000 */
.L_x_31:
[----:B------:R-:W-:-:S07]  /*1490*/  VIADD R23, R23, 0x2 ;  /* 0x0000000217177836 */ /* 0x000fce0000000000 */
.L_x_29:
[----:B------:R-:W1:Y:S02]  /*14a0*/  LDCU UR4, c[0x0][0x388] ;  /* 0x00007100ff0477ac */ /* 0x000e640008000800 */
[----:B-1----:R-:W-:-:S04]  /*14b0*/  ULOP3.LUT UR4, UR4, 0x1, URZ, 0xc0, !UPT ;  /* 0x0000000104047892 */ /* 0x002fc8000f8ec0ff */
[----:B------:R-:W-:-:S09]  /*14c0*/  UISETP.NE.U32.AND UP0, UPT, UR4, 0x1, UPT ;  /* 0x000000010400788c */ /* 0x000fd2000bf05070 */
[----:B------:R-:W-:Y:S05]  /*14d0*/  BRA.U UP0, `(.L_x_13) ;  /* 0x0000000100487547 */ /* 0x000fea000b800000 */
[----:B------:R-:W1:Y:S01]  /*14e0*/  S2UR UR5, SR_CgaCtaId ;  /* 0x00000000000579c3 */ /* 0x000e620000008800 */
[----:B------:R-:W-:Y:S01]  /*14f0*/  UMOV UR4, 0x400 ;  /* 0x0000040000047882 */ /* 0x000fe20000000000 */
[----:B------:R-:W-:Y:S01]  /*1500*/  MOV R8, 0x0 ;  /* 0x0000000000087802 */ /* 0x000fe20000000f00 */
[----:B------:R-:W-:Y:S01]  /*1510*/  UIADD3 UR4, UPT, UPT, UR4, 0x10, URZ ;  /* 0x0000001004047890 */ /* 0x000fe2000fffe0ff */
[----:B------:R-:W-:Y:S01]  /*1520*/  MOV R6, R22 ;  /* 0x0000001600067202 */ /* 0x000fe20000000f00 */
[----:B------:R-:W-:-:S03]  /*1530*/  IMAD.MOV.U32 R7, RZ, RZ, R19 ;  /* 0x000000ffff077224 */ /* 0x000fc600078e0013 */
[----:B------:R-:W2:Y:S01]  /*1540*/  LDC.64 R8, c[0x4][R8] ;  /* 0x0100000008087b82 */ /* 0x000ea20000000a00 */
[----:B-1----:R-:W-:-:S06]  /*1550*/  ULEA UR4, UR5, UR4, 0x18 ;  /* 0x0000000405047291 */ /* 0x002fcc000f8ec0ff */
[----:B------:R-:W-:-:S05]  /*1560*/  LEA R23, R23, UR4, 0x1 ;  /* 0x0000000417177c11 */ /* 0x000fca000f8e08ff */
[----:B------:R-:W1:Y:S01]  /*1570*/  LDS.U16 R0, [R23] ;  /* 0x0000000017007984 */ /* 0x000e620000000400 */
[----:B------:R-:W3:Y:S02]  /*1580*/  LDCU.64 UR4, c[0x4][0x10] ;  /* 0x01000200ff0477ac */ /* 0x000ee40008000a00 */
[----:B---3--:R-:W-:Y:S02]  /*1590*/  IMAD.U32 R4, RZ, RZ, UR4 ;  /* 0x00000004ff047e24 */ /* 0x008fe4000f8e00ff */
[----:B------:R-:W-:Y:S02]  /*15a0*/  IMAD.U32 R5, RZ, RZ, UR5 ;  /* 0x00000005ff057e24 */ /* 0x000fe4000f8e00ff */
[----:B-1----:R-:W-:-:S04]  /*15b0*/  HADD2.F32 R0, -RZ, R0.H0_H0 ;  /* 0x20000000ff007230 */ /* 0x002fc80000004100 */
[----:B------:R-:W1:Y:S02]  /*15c0*/  F2F.F64.F32 R2, R0 ;  /* 0x0000000000027310 */ /* 0x000e640000201800 */
[----:B-12---:R1:W-:Y:S02]  /*15d0*/  STL.64 [R1], R2 ;  /* 0x0000000201007387 */ /* 0x0063e40000100a00 */
[----:B------:R-:W-:-:S07]  /*15e0*/  LEPC R20, `(.L_x_13) ;  /* 0x000000001014794e */ /* 0x000fce0000000000 */
[----:B-1----:R-:W-:Y:S05]  /*15f0*/  CALL.ABS.NOINC R8 ;  /* 0x0000000008007343 */ /* 0x002fea0003c00000 */
.L_x_13:
[----:B------:R-:W1:Y:S01]  /*1600*/  LDCU UR4, c[0x0][0x388] ;  /* 0x00007100ff0477ac */ /* 0x000e620008000800 */
[----:B------:R-:W2:Y:S01]  /*1610*/  S2UR UR6, SR_CgaCtaId ;  /* 0x00000000000679c3 */ /* 0x000ea20000008800 */
[----:B------:R-:W3:Y:S01]  /*1620*/  LDCU.64 UR8, c[0x0][0x380] ;  /* 0x00007000ff0877ac */ /* 0x000ee20008000a00 */
[----:B------:R-:W-:Y:S02]  /*1630*/  UMOV UR5, 0x400 ;  /* 0x0000040000057882 */ /* 0x000fe40000000000 */
[----:B------:R-:W-:Y:S02]  /*1640*/  UIADD3 UR5, UPT, UPT, UR5, 0x10, URZ ;  /* 0x0000001005057890 */ /* 0x000fe4000fffe0ff */
[----:B-1----:R-:W-:-:S04]  /*1650*/  USHF.L.U32 UR4, UR4, 0x1, URZ ;  /* 0x0000000104047899 */ /* 0x002fc800080006ff */
[----:B------:R-:W-:Y:S02]  /*1660*/  USHF.R.U32.HI UR4, URZ, 0x4, UR4 ;  /* 0x00000004ff047899 */ /* 0x000fe40008011604 */
[----:B--2---:R-:W-:Y:S02]  /*1670*/  ULEA UR5, UR6, UR5, 0x18 ;  /* 0x0000000506057291 */ /* 0x004fe4000f8ec0ff */
[----:B------:R-:W-:-:S09]  /*1680*/  UPRMT UR4, UR4, 0x5410, URZ ;  /* 0x0000541004047896 */ /* 0x000fd200080000ff */
[----:B---3--:R1:W-:Y:S01]  /*1690*/  UBLKCP.G.S [UR8], [UR5], UR4 ;  /* 0x00000008050073ba */ /* 0x0083e20008000404 */
[----:B------:R0:W-:Y:S01]  /*16a0*/  UTMACMDFLUSH ;  /* 0x00000000000079b7 */ /* 0x0001e20000000000 */
[----:B------:R-:W-:-:S04]  /*16b0*/  DEPBAR.LE SB0, 0x0 ;  /* 0x000080000000791a */ /* 0x000fc80000000000 */
[----:B-1----:R-:W-:Y:S05]  /*16c0*/  EXIT ;  /* 0x000000000000794d */ /* 0x002fea0003800000 */
.L_x_32:
[----:B------:R-:W-:-:S00]  /*16d0*/  BRA `(.L_x_32) ;  /* 0xfffffffc00fc7947 */ /* 0x000fc0000383ffff */
[----:B------:R-:W-:-:S00]  /*16e0*/  NOP ;  /* 0x0000000000007918 */ /* 0x000fc00000000000 */
        /* <DEDUP_REMOVED lines=9> */
.L_x_33:


//--------------------- .nv.global.init           --------------------------
	.section	.nv.global.init,"aw",@progbits
.nv.global.init:
	.type		$str$1,@object
	.size		$str$1,($str - $str$1)
$str$1:
        /*0000*/ 	.byte	0x25, 0x2e, 0x32, 0x6c, 0x66, 0x20, 0x00
	.type		$str,@object
	.size		$str,(.L_0 - $str)
$str:
        /*0007*/ 	.byte	0x0a, 0x64, 0x61, 0x74, 0x61, 0x20, 0x6f, 0x6e, 0x20, 0x64, 0x65, 0x76, 0x69, 0x63, 0x65, 0x3a
        /*0017*/ 	.byte	0x0a, 0x00
.L_0:


//--------------------- .nv.shared._Z6kernelP6__halfi --------------------------
	.section	.nv.shared._Z6kernelP6__halfi,"aw",@nobits
	.sectionflags	@""
	.align	16
.nv.shared._Z6kernelP6__halfi:
	.zero		1040


//--------------------- .nv.shared.reserved.0     --------------------------
	.section	.nv.shared.reserved.0,"aw",@nobits
	.weak		__nv_reservedSMEM_offset_0_alias
	.size		__nv_reservedSMEM_offset_0_alias, 0, 64
	.other		__nv_reservedSMEM_offset_0_alias,@"STO_CUDA_RESERVED_SHARED STV_DEFAULT"
__nv_reservedSMEM_offset_0_alias:
	.zero		0
	.zero		64


//--------------------- .nv.constant0._Z6kernelP6__halfi --------------------------
	.section	.nv.constant0._Z6kernelP6__halfi,"a",@progbits
	.sectionflags	@""
	.align	4
.nv.constant0._Z6kernelP6__halfi:
	.zero		908


//--------------------- SYMBOLS --------------------------

	.type		.nv.reservedSmem.offset0,@object
	.size		.nv.reservedSmem.offset0,0x4
	.type		.nv.reservedSmem.cap,@object
	.size		.nv.reservedSmem.cap,0x4
	.type		vprintf,@function
